	.headerflags	@"EF_CUDA_TEXMODE_UNIFIED EF_CUDA_64BIT_ADDRESS EF_CUDA_ACCELERATORS EF_CUDA_SM90 EF_CUDA_VIRTUAL_SM(EF_CUDA_SM90)"
	.elftype	@"ET_EXEC"


//--------------------- .nv.info                  --------------------------
	.section	.nv.info,"",@"SHT_CUDA_INFO"
	.align	4


	//----- nvinfo : EIATTR_REGCOUNT
	.align		4
        /*0000*/ 	.byte	0x04, 0x2f
        /*0002*/ 	.short	(.L_3 - .L_2)
	.align		4
.L_2:
        /*0004*/ 	.word	index@(triton_poi_fused__native_batch_norm_legit_no_training_relu_36)
        /*0008*/ 	.word	0x00000022


	//----- nvinfo : EIATTR_MIN_STACK_SIZE
	.align		4
.L_3:
        /*000c*/ 	.byte	0x04, 0x12
        /*000e*/ 	.short	(.L_5 - .L_4)
	.align		4
.L_4:
        /*0010*/ 	.word	index@(triton_poi_fused__native_batch_norm_legit_no_training_relu_36)
        /*0014*/ 	.word	0x00000000


	//----- nvinfo : EIATTR_FRAME_SIZE
	.align		4
.L_5:
        /*0018*/ 	.byte	0x04, 0x11
        /*001a*/ 	.short	(.L_7 - .L_6)
	.align		4
.L_6:
        /*001c*/ 	.word	index@(triton_poi_fused__native_batch_norm_legit_no_training_relu_36)
        /*0020*/ 	.word	0x00000000


	//----- nvinfo : EIATTR_MIN_STACK_SIZE
	.align		4
.L_7:
        /*0024*/ 	.byte	0x04, 0x12
        /*0026*/ 	.short	(.L_9 - .L_8)
	.align		4
.L_8:
        /*0028*/ 	.word	index@(triton_poi_fused__native_batch_norm_legit_no_training_relu_36)
        /*002c*/ 	.word	0x00000000
.L_9:


//--------------------- .nv.info.triton_poi_fused__native_batch_norm_legit_no_training_relu_36 --------------------------
	.section	.nv.info.triton_poi_fused__native_batch_norm_legit_no_training_relu_36,"",@"SHT_CUDA_INFO"
	.sectionflags	@""
	.align	4


	//----- nvinfo : EIATTR_CUDA_API_VERSION
	.align		4
        /*0000*/ 	.byte	0x04, 0x37
        /*0002*/ 	.short	(.L_11 - .L_10)
.L_10:
        /*0004*/ 	.word	0x0000007c


	//----- nvinfo : EIATTR_KPARAM_INFO
	.align		4
.L_11:
        /*0008*/ 	.byte	0x04, 0x17
        /*000a*/ 	.short	(.L_13 - .L_12)
.L_12:
        /*000c*/ 	.word	0x00000000
        /*0010*/ 	.short	0x0007
        /*0012*/ 	.short	0x0034
        /*0014*/ 	.byte	0x00, 0xf0, 0x11, 0x00


	//----- nvinfo : EIATTR_KPARAM_INFO
	.align		4
.L_13:
        /*0018*/ 	.byte	0x04, 0x17
        /*001a*/ 	.short	(.L_15 - .L_14)
.L_14:
        /*001c*/ 	.word	0x00000000
        /*0020*/ 	.short	0x0006
        /*0022*/ 	.short	0x0030
        /*0024*/ 	.byte	0x00, 0xf0, 0x11, 0x00


	//----- nvinfo : EIATTR_KPARAM_INFO
	.align		4
.L_15:
        /*0028*/ 	.byte	0x04, 0x17
        /*002a*/ 	.short	(.L_17 - .L_16)
.L_16:
        /*002c*/ 	.word	0x00000000
        /*0030*/ 	.short	0x0005
        /*0032*/ 	.short	0x0028
        /*0034*/ 	.byte	0x00, 0xf4, 0x21, 0x00


	//----- nvinfo : EIATTR_KPARAM_INFO
	.align		4
.L_17:
        /*0038*/ 	.byte	0x04, 0x17
        /*003a*/ 	.short	(.L_19 - .L_18)
.L_18:
        /*003c*/ 	.word	0x00000000
        /*0040*/ 	.short	0x0004
        /*0042*/ 	.short	0x0020
        /*0044*/ 	.byte	0x00, 0xf4, 0x21, 0x00


	//----- nvinfo : EIATTR_KPARAM_INFO
	.align		4
.L_19:
        /*0048*/ 	.byte	0x04, 0x17
        /*004a*/ 	.short	(.L_21 - .L_20)
.L_20:
        /*004c*/ 	.word	0x00000000
        /*0050*/ 	.short	0x0003
        /*0052*/ 	.short	0x0018
        /*0054*/ 	.byte	0x00, 0xf4, 0x21, 0x00


	//----- nvinfo : EIATTR_KPARAM_INFO
	.align		4
.L_21:
        /*0058*/ 	.byte	0x04, 0x17
        /*005a*/ 	.short	(.L_23 - .L_22)
.L_22:
        /*005c*/ 	.word	0x00000000
        /*0060*/ 	.short	0x0002
        /*0062*/ 	.short	0x0010
        /*0064*/ 	.byte	0x00, 0xf4, 0x21, 0x00


	//----- nvinfo : EIATTR_KPARAM_INFO
	.align		4
.L_23:
        /*0068*/ 	.byte	0x04, 0x17
        /*006a*/ 	.short	(.L_25 - .L_24)
.L_24:
        /*006c*/ 	.word	0x00000000
        /*0070*/ 	.short	0x0001
        /*0072*/ 	.short	0x0008
        /*0074*/ 	.byte	0x00, 0xf4, 0x21, 0x00


	//----- nvinfo : EIATTR_KPARAM_INFO
	.align		4
.L_25:
        /*0078*/ 	.byte	0x04, 0x17
        /*007a*/ 	.short	(.L_27 - .L_26)
.L_26:
        /*007c*/ 	.word	0x00000000
        /*0080*/ 	.short	0x0000
        /*0082*/ 	.short	0x0000
        /*0084*/ 	.byte	0x00, 0xf4, 0x21, 0x00


	//----- nvinfo : EIATTR_SPARSE_MMA_MASK
	.align		4
.L_27:
        /*0088*/ 	.byte	0x03, 0x50
        /*008a*/ 	.short	0x0000


	//----- nvinfo : EIATTR_MAXREG_COUNT
	.align		4
        /*008c*/ 	.byte	0x03, 0x1b
        /*008e*/ 	.short	0x00ff


	//----- nvinfo : EIATTR_EXIT_INSTR_OFFSETS
	.align		4
        /*0090*/ 	.byte	0x04, 0x1c
        /*0092*/ 	.short	(.L_29 - .L_28)


	//   ....[0]....
.L_28:
        /*0094*/ 	.word	0x00001240


	//   ....[1]....
        /*0098*/ 	.word	0x00001310


	//----- nvinfo : EIATTR_REQNTID
	.align		4
.L_29:
        /*009c*/ 	.byte	0x04, 0x10
        /*009e*/ 	.short	(.L_31 - .L_30)
.L_30:
        /*00a0*/ 	.word	0x00000100
        /*00a4*/ 	.word	0x00000001
        /*00a8*/ 	.word	0x00000001


	//----- nvinfo : EIATTR_CBANK_PARAM_SIZE
	.align		4
.L_31:
        /*00ac*/ 	.byte	0x03, 0x19
        /*00ae*/ 	.short	0x0038


	//----- nvinfo : EIATTR_PARAM_CBANK
	.align		4
        /*00b0*/ 	.byte	0x04, 0x0a
        /*00b2*/ 	.short	(.L_33 - .L_32)
	.align		4
.L_32:
        /*00b4*/ 	.word	index@(.nv.constant0.triton_poi_fused__native_batch_norm_legit_no_training_relu_36)
        /*00b8*/ 	.short	0x0210
        /*00ba*/ 	.short	0x0038


	//----- nvinfo : EIATTR_SW_WAR
	.align		4
.L_33:
        /*00bc*/ 	.byte	0x04, 0x36
        /*00be*/ 	.short	(.L_35 - .L_34)
.L_34:
        /*00c0*/ 	.word	0x00000008
.L_35:


//--------------------- .nv.callgraph             --------------------------
	.section	.nv.callgraph,"",@"SHT_CUDA_CALLGRAPH"
	.align	4
	.sectionentsize	8
	.align		4
        /*0000*/ 	.word	0x00000000
	.align		4
        /*0004*/ 	.word	0xffffffff
	.align		4
        /*0008*/ 	.word	0x00000000
	.align		4
        /*000c*/ 	.word	0xfffffffe
	.align		4
        /*0010*/ 	.word	0x00000000
	.align		4
        /*0014*/ 	.word	0xfffffffd
	.align		4
        /*0018*/ 	.word	0x00000000
	.align		4
        /*001c*/ 	.word	0xfffffffc


//--------------------- .nv.constant4             --------------------------
	.section	.nv.constant4,"a",@progbits
	.align	8
	.align		8
.nv.constant4:
        /*0000*/ 	.dword	_$_str
	.align		8
        /*0008*/ 	.dword	_$_str_$_2


//--------------------- .text.triton_poi_fused__native_batch_norm_legit_no_training_relu_36 --------------------------
	.section	.text.triton_poi_fused__native_batch_norm_legit_no_training_relu_36,"ax",@progbits
	.sectionflags	@"SHF_BARRIERS=1"
	.align	128
        .global         triton_poi_fused__native_batch_norm_legit_no_training_relu_36
        .type           triton_poi_fused__native_batch_norm_legit_no_training_relu_36,@function
        .size           triton_poi_fused__native_batch_norm_legit_no_training_relu_36,(.L_x_1 - triton_poi_fused__native_batch_norm_legit_no_training_relu_36)
        .other          triton_poi_fused__native_batch_norm_legit_no_training_relu_36,@"STO_CUDA_ENTRY STV_DEFAULT"
triton_poi_fused__native_batch_norm_legit_no_training_relu_36:
.text.triton_poi_fused__native_batch_norm_legit_no_training_relu_36:
[----:B------:R-:W0:Y:S02]  /*0000*/  LDC R1, c[0x0][0x28] ;  /* 0x00000a00ff017b82 */ /* 0x000e240000000800 */
[----:B------:R-:W1:Y:S01]  /*0010*/  S2R R3, SR_CTAID.Y ;  /* 0x0000000000037919 */ /* 0x000e620000002600 */
[----:B------:R-:W2:Y:S01]  /*0020*/  LDC.64 R30, c[0x0][0x210] ;  /* 0x00008400ff1e7b82 */ /* 0x000ea20000000a00 */
[----:B------:R-:W-:Y:S02]  /*0030*/  CS2R R6, SRZ ;  /* 0x0000000000067805 */ /* 0x000fe4000001ff00 */
[----:B------:R-:W-:Y:S01]  /*0040*/  CS2R R10, SRZ ;  /* 0x00000000000a7805 */ /* 0x000fe2000001ff00 */
[----:B------:R-:W3:Y:S01]  /*0050*/  S2R R8, SR_TID.X ;  /* 0x0000000000087919 */ /* 0x000ee20000002100 */
[----:B------:R-:W-:Y:S01]  /*0060*/  ULDC.64 UR6, c[0x0][0x208] ;  /* 0x0000820000067ab9 */ /* 0x000fe20000000a00 */
[----:B------:R-:W4:Y:S02]  /*0070*/  S2R R21, SR_CTAID.X ;  /* 0x0000000000157919 */ /* 0x000f240000002500 */
[----:B------:R-:W5:Y:S01]  /*0080*/  LDC.64 R26, c[0x0][0x218] ;  /* 0x00008600ff1a7b82 */ /* 0x000f620000000a00 */
[----:B-1----:R-:W-:-:S02]  /*0090*/  IMAD.SHL.U32 R3, R3, 0x40, RZ ;  /* 0x0000004003037824 */ /* 0x002fc400078e00ff */
[----:B---3--:R-:W-:Y:S02]  /*00a0*/  IMAD.SHL.U32 R0, R8, 0x4, RZ ;  /* 0x0000000408007824 */ /* 0x008fe400078e00ff */
[----:B----4-:R-:W-:-:S03]  /*00b0*/  IMAD.SHL.U32 R21, R21, 0x40, RZ ;  /* 0x0000004015157824 */ /* 0x010fc600078e00ff */
[----:B------:R-:W-:-:S04]  /*00c0*/  LOP3.LUT R24, R3, 0x3c, R0, 0xf8, !PT ;  /* 0x0000003c03187812 */ /* 0x000fc800078ef800 */
[C---:B------:R-:W-:Y:S01]  /*00d0*/  ISETP.GE.AND P0, PT, R24.reuse, 0x600, PT ;  /* 0x000006001800780c */ /* 0x040fe20003f06270 */
[----:B------:R-:W-:-:S05]  /*00e0*/  IMAD.HI R2, R24, 0x2aaaaaab, RZ ;  /* 0x2aaaaaab18027827 */ /* 0x000fca00078e02ff */
[----:B------:R-:W-:-:S04]  /*00f0*/  SHF.R.U32.HI R5, RZ, 0x1f, R2 ;  /* 0x0000001fff057819 */ /* 0x000fc80000011602 */
[----:B------:R-:W-:Y:S02]  /*0100*/  LEA.HI.SX32 R15, R2, R5, 0x1a ;  /* 0x00000005020f7211 */ /* 0x000fe400078fd2ff */
[----:B------:R-:W-:Y:S02]  /*0110*/  CS2R R4, SRZ ;  /* 0x0000000000047805 */ /* 0x000fe4000001ff00 */
[----:B------:R-:W-:Y:S02]  /*0120*/  SHF.R.U32.HI R2, RZ, 0x4, R8 ;  /* 0x00000004ff027819 */ /* 0x000fe40000011608 */
[----:B------:R-:W-:Y:S01]  /*0130*/  CS2R R8, SRZ ;  /* 0x0000000000087805 */ /* 0x000fe2000001ff00 */
[----:B------:R-:W-:Y:S01]  /*0140*/  IMAD R24, R15, -0x180, R24 ;  /* 0xfffffe800f187824 */ /* 0x000fe200078e0218 */
[----:B------:R-:W-:-:S03]  /*0150*/  SGXT.U32 R2, R2, 0x4 ;  /* 0x000000040202781a */ /* 0x000fc60000000000 */
[----:B------:R-:W-:Y:S01]  /*0160*/  IMAD R15, R15, 0x54600, R24 ;  /* 0x000546000f0f7824 */ /* 0x000fe200078e0218 */
[----:B------:R-:W-:Y:S02]  /*0170*/  LOP3.LUT R12, R21, R2, RZ, 0xfc, !PT ;  /* 0x00000002150c7212 */ /* 0x000fe400078efcff */
[----:B------:R-:W-:Y:S02]  /*0180*/  LOP3.LUT R13, R21, 0x10, R2, 0xfe, !PT ;  /* 0x00000010150d7812 */ /* 0x000fe400078efe02 */
[C---:B------:R-:W-:Y:S01]  /*0190*/  ISETP.LT.AND P1, PT, R12.reuse, 0x384, !P0 ;  /* 0x000003840c00780c */ /* 0x040fe20004721270 */
[--C-:B------:R-:W-:Y:S01]  /*01a0*/  IMAD R19, R12, 0x180, R15.reuse ;  /* 0x000001800c137824 */ /* 0x100fe200078e020f */
[C---:B------:R-:W-:Y:S01]  /*01b0*/  ISETP.LT.AND P2, PT, R13.reuse, 0x384, !P0 ;  /* 0x000003840d00780c */ /* 0x040fe20004741270 */
[----:B------:R-:W-:Y:S01]  /*01c0*/  IMAD R23, R13, 0x180, R15 ;  /* 0x000001800d177824 */ /* 0x000fe200078e020f */
[----:B------:R-:W-:Y:S01]  /*01d0*/  LOP3.LUT R29, R21, 0x20, R2, 0xfe, !PT ;  /* 0x00000020151d7812 */ /* 0x000fe200078efe02 */
[----:B--2---:R-:W-:Y:S01]  /*01e0*/  IMAD.WIDE R18, R19, 0x4, R30 ;  /* 0x0000000413127825 */ /* 0x004fe200078e021e */
[----:B------:R-:W-:-:S02]  /*01f0*/  LOP3.LUT R14, R21, 0x30, R2, 0xfe, !PT ;  /* 0x00000030150e7812 */ /* 0x000fc400078efe02 */
[C---:B------:R-:W-:Y:S01]  /*0200*/  ISETP.LT.AND P3, PT, R29.reuse, 0x384, !P0 ;  /* 0x000003841d00780c */ /* 0x040fe20004761270 */
[----:B------:R-:W-:Y:S01]  /*0210*/  IMAD R29, R29, 0x180, R15 ;  /* 0x000001801d1d7824 */ /* 0x000fe200078e020f */
[C---:B------:R-:W-:Y:S01]  /*0220*/  ISETP.LT.AND P4, PT, R14.reuse, 0x384, !P0 ;  /* 0x000003840e00780c */ /* 0x040fe20004781270 */
[----:B------:R-:W-:Y:S01]  /*0230*/  IMAD.WIDE R22, R23, 0x4, R30 ;  /* 0x0000000417167825 */ /* 0x000fe200078e021e */
[----:B------:R-:W-:Y:S01]  /*0240*/  LOP3.LUT R0, R21, 0x3c, R0, 0xf8, !PT ;  /* 0x0000003c15007812 */ /* 0x000fe200078ef800 */
[----:B------:R1:W2:Y:S02]  /*0250*/  @P1 LDG.E.EL.128 R4, desc[UR6][R18.64] ;  /* 0x0000000612041981 */ /* 0x0002a4000c2e1d00 */
[----:B------:R-:W-:Y:S02]  /*0260*/  IMAD R17, R14, 0x180, R15 ;  /* 0x000001800e117824 */ /* 0x000fe400078e020f */
[----:B------:R-:W-:Y:S01]  /*0270*/  IMAD.WIDE R28, R29, 0x4, R30 ;  /* 0x000000041d1c7825 */ /* 0x000fe200078e021e */
[----:B------:R3:W4:Y:S01]  /*0280*/  @P2 LDG.E.EL.128 R8, desc[UR6][R22.64] ;  /* 0x0000000616082981 */ /* 0x000722000c2e1d00 */
[----:B------:R-:W-:-:S02]  /*0290*/  CS2R R12, SRZ ;  /* 0x00000000000c7805 */ /* 0x000fc4000001ff00 */
[----:B------:R-:W-:Y:S01]  /*02a0*/  CS2R R14, SRZ ;  /* 0x00000000000e7805 */ /* 0x000fe2000001ff00 */
[----:B------:R-:W-:Y:S01]  /*02b0*/  IMAD.WIDE R30, R17, 0x4, R30 ;  /* 0x00000004111e7825 */ /* 0x000fe200078e021e */
[----:B------:R-:W-:Y:S02]  /*02c0*/  CS2R R16, SRZ ;  /* 0x0000000000107805 */ /* 0x000fe4000001ff00 */
[----:B-1----:R-:W-:Y:S02]  /*02d0*/  CS2R R18, SRZ ;  /* 0x0000000000127805 */ /* 0x002fe4000001ff00 */
[----:B------:R-:W-:Y:S01]  /*02e0*/  CS2R R20, SRZ ;  /* 0x0000000000147805 */ /* 0x000fe2000001ff00 */
[----:B-----5:R-:W-:Y:S01]  /*02f0*/  IMAD.WIDE R26, R24, 0x4, R26 ;  /* 0x00000004181a7825 */ /* 0x020fe200078e021a */
[----:B------:R1:W5:Y:S01]  /*0300*/  @P3 LDG.E.EL.128 R12, desc[UR6][R28.64] ;  /* 0x000000061c0c3981 */ /* 0x000362000c2e1d00 */
[----:B---3--:R-:W-:-:S03]  /*0310*/  CS2R R22, SRZ ;  /* 0x0000000000167805 */ /* 0x008fc6000001ff00 */
[----:B------:R-:W3:Y:S04]  /*0320*/  @P4 LDG.E.EL.128 R16, desc[UR6][R30.64] ;  /* 0x000000061e104981 */ /* 0x000ee8000c2e1d00 */
[----:B------:R-:W2:Y:S01]  /*0330*/  @!P0 LDG.E.EL.128 R20, desc[UR6][R26.64] ;  /* 0x000000061a148981 */ /* 0x000ea2000c2e1d00 */
[----:B-1----:R-:W1:Y:S02]  /*0340*/  LDC.64 R28, c[0x0][0x220] ;  /* 0x00008800ff1c7b82 */ /* 0x002e640000000a00 */
[----:B-1----:R-:W-:-:S04]  /*0350*/  IMAD.WIDE R28, R24, 0x4, R28 ;  /* 0x00000004181c7825 */ /* 0x002fc800078e021c */
[C---:B--2---:R-:W-:Y:S01]  /*0360*/  FADD R4, -R20.reuse, R4 ;  /* 0x0000000414047221 */ /* 0x044fe20000000100 */
[C---:B----4-:R-:W-:Y:S01]  /*0370*/  FADD R25, -R20.reuse, R8 ;  /* 0x0000000814197221 */ /* 0x050fe20000000100 */
[C---:B-----5:R-:W-:Y:S01]  /*0380*/  FADD R12, -R20.reuse, R12 ;  /* 0x0000000c140c7221 */ /* 0x060fe20000000100 */
[----:B---3--:R-:W-:Y:S01]  /*0390*/  FADD R16, -R20, R16 ;  /* 0x0000001014107221 */ /* 0x008fe20000000100 */
[C---:B------:R-:W-:Y:S01]  /*03a0*/  FADD R5, -R21.reuse, R5 ;  /* 0x0000000515057221 */ /* 0x040fe20000000100 */
[C---:B------:R-:W-:Y:S01]  /*03b0*/  FADD R20, -R21.reuse, R9 ;  /* 0x0000000915147221 */ /* 0x040fe20000000100 */
[C---:B------:R-:W-:Y:S01]  /*03c0*/  FADD R13, -R21.reuse, R13 ;  /* 0x0000000d150d7221 */ /* 0x040fe20000000100 */
[----:B------:R-:W-:Y:S01]  /*03d0*/  FADD R17, -R21, R17 ;  /* 0x0000001115117221 */ /* 0x000fe20000000100 */
[----:B------:R-:W-:Y:S01]  /*03e0*/  FADD R21, -R22, R10 ;  /* 0x0000000a16157221 */ /* 0x000fe20000000100 */
[----:B------:R-:W-:Y:S01]  /*03f0*/  FADD R26, -R23, R11 ;  /* 0x0000000b171a7221 */ /* 0x000fe20000000100 */
[----:B------:R-:W-:-:S02]  /*0400*/  CS2R R8, SRZ ;  /* 0x0000000000087805 */ /* 0x000fc4000001ff00 */
[----:B------:R-:W-:-:S06]  /*0410*/  CS2R R10, SRZ ;  /* 0x00000000000a7805 */ /* 0x000fcc000001ff00 */
[----:B------:R-:W2:Y:S01]  /*0420*/  @!P0 LDG.E.EL.128 R8, desc[UR6][R28.64] ;  /* 0x000000061c088981 */ /* 0x000ea2000c2e1d00 */
[C---:B------:R-:W-:Y:S01]  /*0430*/  FADD R6, -R22.reuse, R6 ;  /* 0x0000000616067221 */ /* 0x040fe20000000100 */
[C---:B------:R-:W-:Y:S01]  /*0440*/  FADD R14, -R22.reuse, R14 ;  /* 0x0000000e160e7221 */ /* 0x040fe20000000100 */
[----:B------:R-:W-:Y:S01]  /*0450*/  FADD R18, -R22, R18 ;  /* 0x0000001216127221 */ /* 0x000fe20000000100 */
[C---:B------:R-:W-:Y:S01]  /*0460*/  FADD R22, -R23.reuse, R7 ;  /* 0x0000000717167221 */ /* 0x040fe20000000100 */
[C---:B------:R-:W-:Y:S01]  /*0470*/  FADD R7, -R23.reuse, R19 ;  /* 0x0000001317077221 */ /* 0x040fe20000000100 */
[----:B------:R-:W-:Y:S01]  /*0480*/  FADD R15, -R23, R15 ;  /* 0x0000000f170f7221 */ /* 0x000fe20000000100 */
[----:B--2---:R-:W-:-:S04]  /*0490*/  FADD R27, R8, 9.9999997473787516356e-06 ;  /* 0x3727c5ac081b7421 */ /* 0x004fc80000000000 */
[----:B------:R-:W1:Y:S01]  /*04a0*/  MUFU.SQRT R8, R27 ;  /* 0x0000001b00087308 */ /* 0x000e620000002000 */
[----:B------:R-:W-:Y:S01]  /*04b0*/  FADD R19, R10, 9.9999997473787516356e-06 ;  /* 0x3727c5ac0a137421 */ /* 0x000fe20000000000 */
[----:B------:R-:W-:-:S06]  /*04c0*/  FADD R11, R11, 9.9999997473787516356e-06 ;  /* 0x3727c5ac0b0b7421 */ /* 0x000fcc0000000000 */
[----:B------:R-:W2:Y:S01]  /*04d0*/  MUFU.SQRT R30, R11 ;  /* 0x0000000b001e7308 */ /* 0x000ea20000002000 */
[----:B-1----:R-:W-:-:S07]  /*04e0*/  FSETP.GT.AND P6, PT, R8, 8.50705917302346158658e+37, PT ;  /* 0x7e8000000800780b */ /* 0x002fce0003fc4000 */
[----:B------:R-:W1:Y:S01]  /*04f0*/  MUFU.SQRT R19, R19 ;  /* 0x0000001300137308 */ /* 0x000e620000002000 */
[----:B------:R-:W-:Y:S01]  /*0500*/  FSETP.GEU.AND P1, PT, R8, 1.175494350822287508e-38, PT ;  /* 0x008000000800780b */ /* 0x000fe20003f2e000 */
[----:B------:R-:W-:Y:S02]  /*0510*/  IMAD.MOV.U32 R10, RZ, RZ, 0x3e800000 ;  /* 0x3e800000ff0a7424 */ /* 0x000fe400078e00ff */
[----:B------:R-:W-:-:S03]  /*0520*/  FADD R9, R9, 9.9999997473787516356e-06 ;  /* 0x3727c5ac09097421 */ /* 0x000fc60000000000 */
[----:B------:R-:W-:Y:S01]  /*0530*/  FSEL R28, R10, 1, P6 ;  /* 0x3f8000000a1c7808 */ /* 0x000fe20003000000 */
[----:B------:R-:W-:Y:S01]  /*0540*/  @P6 FMUL R8, R8, 0.25 ;  /* 0x3e80000008086820 */ /* 0x000fe20000400000 */
[----:B--2---:R-:W-:Y:S02]  /*0550*/  FSETP.GT.AND P6, PT, R30, 8.50705917302346158658e+37, PT ;  /* 0x7e8000001e00780b */ /* 0x004fe40003fc4000 */
[----:B-1----:R-:W-:-:S03]  /*0560*/  FSETP.GT.AND P4, PT, R19, 8.50705917302346158658e+37, PT ;  /* 0x7e8000001300780b */ /* 0x002fc60003f84000 */
[----:B------:R-:W-:Y:S01]  /*0570*/  @!P1 FMUL R8, R8, 16777216 ;  /* 0x4b80000008089820 */ /* 0x000fe20000400000 */
[----:B------:R-:W-:Y:S01]  /*0580*/  @!P1 FMUL R28, R28, 16777216 ;  /* 0x4b8000001c1c9820 */ /* 0x000fe20000400000 */
[----:B------:R-:W-:Y:S01]  /*0590*/  FSETP.GEU.AND P1, PT, R30, 1.175494350822287508e-38, PT ;  /* 0x008000001e00780b */ /* 0x000fe20003f2e000 */
[----:B------:R-:W1:Y:S01]  /*05a0*/  MUFU.SQRT R23, R9 ;  /* 0x0000000900177308 */ /* 0x000e620000002000 */
[----:B------:R-:W-:-:S04]  /*05b0*/  FSETP.GEU.AND P5, PT, R19, 1.175494350822287508e-38, PT ;  /* 0x008000001300780b */ /* 0x000fc80003fae000 */
[----:B------:R-:W-:-:S03]  /*05c0*/  @P6 FMUL R30, R30, 0.25 ;  /* 0x3e8000001e1e6820 */ /* 0x000fc60000400000 */
[----:B------:R-:W2:Y:S01]  /*05d0*/  MUFU.RCP R9, R8 ;  /* 0x0000000800097308 */ /* 0x000ea20000001000 */
[----:B------:R-:W-:-:S03]  /*05e0*/  @P4 FMUL R19, R19, 0.25 ;  /* 0x3e80000013134820 */ /* 0x000fc60000400000 */
[----:B------:R-:W-:Y:S02]  /*05f0*/  @!P1 FMUL R30, R30, 16777216 ;  /* 0x4b8000001e1e9820 */ /* 0x000fe40000400000 */
[----:B------:R-:W-:Y:S01]  /*0600*/  @!P5 FMUL R19, R19, 16777216 ;  /* 0x4b8000001313d820 */ /* 0x000fe20000400000 */
[----:B-1----:R-:W-:-:S03]  /*0610*/  FSETP.GT.AND P2, PT, R23, 8.50705917302346158658e+37, PT ;  /* 0x7e8000001700780b */ /* 0x002fc60003f44000 */
[----:B------:R-:W1:Y:S01]  /*0620*/  MUFU.RCP R27, R19 ;  /* 0x00000013001b7308 */ /* 0x000e620000001000 */
[----:B------:R-:W-:Y:S02]  /*0630*/  FSETP.GEU.AND P3, PT, R23, 1.175494350822287508e-38, PT ;  /* 0x008000001700780b */ /* 0x000fe40003f6e000 */
[----:B------:R-:W-:-:S05]  /*0640*/  FSEL R11, R10, 1, P6 ;  /* 0x3f8000000a0b7808 */ /* 0x000fca0003000000 */
[----:B------:R-:W3:Y:S01]  /*0650*/  MUFU.RCP R30, R30 ;  /* 0x0000001e001e7308 */ /* 0x000ee20000001000 */
[----:B--2---:R-:W-:Y:S01]  /*0660*/  FMUL R9, R9, R28 ;  /* 0x0000001c09097220 */ /* 0x004fe20000400000 */
[----:B------:R-:W-:Y:S01]  /*0670*/  FSEL R28, R10, 1, P4 ;  /* 0x3f8000000a1c7808 */ /* 0x000fe20002000000 */
[----:B------:R-:W-:Y:S01]  /*0680*/  @P2 FMUL R23, R23, 0.25 ;  /* 0x3e80000017172820 */ /* 0x000fe20000400000 */
[----:B------:R-:W-:-:S03]  /*0690*/  @!P1 FMUL R11, R11, 16777216 ;  /* 0x4b8000000b0b9820 */ /* 0x000fc60000400000 */
[----:B------:R-:W-:Y:S01]  /*06a0*/  @!P5 FMUL R28, R28, 16777216 ;  /* 0x4b8000001c1cd820 */ /* 0x000fe20000400000 */
[----:B------:R-:W-:Y:S01]  /*06b0*/  @!P3 FMUL R23, R23, 16777216 ;  /* 0x4b8000001717b820 */ /* 0x000fe20000400000 */
[----:B------:R-:W-:Y:S02]  /*06c0*/  FSEL R8, R10, 1, P2 ;  /* 0x3f8000000a087808 */ /* 0x000fe40001000000 */
[----:B-1----:R-:W-:Y:S01]  /*06d0*/  FMUL R27, R27, R28 ;  /* 0x0000001c1b1b7220 */ /* 0x002fe20000400000 */
[----:B---3--:R-:W-:Y:S02]  /*06e0*/  FMUL R28, R30, R11 ;  /* 0x0000000b1e1c7220 */ /* 0x008fe40000400000 */
[----:B------:R-:W1:Y:S01]  /*06f0*/  LDC.64 R10, c[0x0][0x228] ;  /* 0x00008a00ff0a7b82 */ /* 0x000e620000000a00 */
[----:B------:R-:W2:Y:S01]  /*0700*/  MUFU.RCP R23, R23 ;  /* 0x0000001700177308 */ /* 0x000ea20000001000 */
[----:B------:R-:W-:-:S06]  /*0710*/  @!P3 FMUL R8, R8, 16777216 ;  /* 0x4b8000000808b820 */ /* 0x000fcc0000400000 */
[----:B------:R-:W3:Y:S01]  /*0720*/  LDC.64 R30, c[0x0][0x230] ;  /* 0x00008c00ff1e7b82 */ /* 0x000ee20000000a00 */
[C---:B------:R-:W-:Y:S01]  /*0730*/  FMUL R19, R28.reuse, R26 ;  /* 0x0000001a1c137220 */ /* 0x040fe20000400000 */
[C---:B------:R-:W-:Y:S01]  /*0740*/  FMUL R7, R28.reuse, R7 ;  /* 0x000000071c077220 */ /* 0x040fe20000400000 */
[C---:B------:R-:W-:Y:S01]  /*0750*/  FMUL R22, R28.reuse, R22 ;  /* 0x000000161c167220 */ /* 0x040fe20000400000 */
[C---:B------:R-:W-:Y:S01]  /*0760*/  FMUL R18, R27.reuse, R18 ;  /* 0x000000121b127220 */ /* 0x040fe20000400000 */
[----:B------:R-:W-:Y:S01]  /*0770*/  FMUL R26, R27, R14 ;  /* 0x0000000e1b1a7220 */ /* 0x000fe20000400000 */
[----:B--2---:R-:W-:Y:S01]  /*0780*/  FMUL R8, R23, R8 ;  /* 0x0000000817087220 */ /* 0x004fe20000400000 */
[----:B------:R-:W-:Y:S01]  /*0790*/  FMUL R23, R28, R15 ;  /* 0x0000000f1c177220 */ /* 0x000fe20000400000 */
[C---:B------:R-:W-:Y:S01]  /*07a0*/  FMUL R21, R27.reuse, R21 ;  /* 0x000000151b157220 */ /* 0x040fe20000400000 */
[----:B------:R-:W-:Y:S01]  /*07b0*/  FMUL R6, R27, R6 ;  /* 0x000000061b067220 */ /* 0x000fe20000400000 */
[C---:B------:R-:W-:Y:S01]  /*07c0*/  FMUL R27, R8.reuse, R13 ;  /* 0x0000000d081b7220 */ /* 0x040fe20000400000 */
[C---:B------:R-:W-:Y:S01]  /*07d0*/  FMUL R28, R9.reuse, R12 ;  /* 0x0000000c091c7220 */ /* 0x040fe20000400000 */
[C---:B------:R-:W-:Y:S01]  /*07e0*/  FMUL R17, R8.reuse, R17 ;  /* 0x0000001108117220 */ /* 0x040fe20000400000 */
[C---:B------:R-:W-:Y:S01]  /*07f0*/  FMUL R20, R8.reuse, R20 ;  /* 0x0000001408147220 */ /* 0x040fe20000400000 */
[----:B------:R-:W-:Y:S01]  /*0800*/  FMUL R5, R8, R5 ;  /* 0x0000000508057220 */ /* 0x000fe20000400000 */
[C---:B------:R-:W-:Y:S01]  /*0810*/  FMUL R16, R9.reuse, R16 ;  /* 0x0000001009107220 */ /* 0x040fe20000400000 */
[C---:B------:R-:W-:Y:S01]  /*0820*/  FMUL R25, R9.reuse, R25 ;  /* 0x0000001909197220 */ /* 0x040fe20000400000 */
[----:B------:R-:W-:Y:S01]  /*0830*/  FMUL R4, R9, R4 ;  /* 0x0000000409047220 */ /* 0x000fe20000400000 */
[----:B-1----:R-:W-:Y:S01]  /*0840*/  IMAD.WIDE R12, R24, 0x4, R10 ;  /* 0x00000004180c7825 */ /* 0x002fe200078e020a */
[----:B------:R-:W-:-:S02]  /*0850*/  CS2R R8, SRZ ;  /* 0x0000000000087805 */ /* 0x000fc4000001ff00 */
[----:B------:R-:W-:Y:S02]  /*0860*/  CS2R R10, SRZ ;  /* 0x00000000000a7805 */ /* 0x000fe4000001ff00 */
[----:B------:R-:W-:Y:S01]  /*0870*/  CS2R R14, SRZ ;  /* 0x00000000000e7805 */ /* 0x000fe2000001ff00 */
[----:B---3--:R-:W-:-:S03]  /*0880*/  IMAD.WIDE R30, R24, 0x4, R30 ;  /* 0x00000004181e7825 */ /* 0x008fc600078e021e */
[----:B------:R1:W2:Y:S02]  /*0890*/  @!P0 LDG.E.EL.128 R8, desc[UR6][R12.64] ;  /* 0x000000060c088981 */ /* 0x0002a4000c2e1d00 */
[----:B-1----:R-:W-:-:S06]  /*08a0*/  CS2R R12, SRZ ;  /* 0x00000000000c7805 */ /* 0x002fcc000001ff00 */
[----:B------:R-:W2:Y:S01]  /*08b0*/  @!P0 LDG.E.EL.128 R12, desc[UR6][R30.64] ;  /* 0x000000061e0c8981 */ /* 0x000ea2000c2e1d00 */
[----:B------:R-:W1:Y:S01]  /*08c0*/  S2UR UR5, SR_CgaCtaId ;  /* 0x00000000000579c3 */ /* 0x000e620000008800 */
[----:B------:R-:W-:Y:S02]  /*08d0*/  UMOV UR4, 0x400 ;  /* 0x0000040000047882 */ /* 0x000fe40000000000 */
[----:B-1----:R-:W-:Y:S01]  /*08e0*/  UPRMT UR4, UR5, 0x654, UR4 ;  /* 0x0000065405047896 */ /* 0x002fe20008000004 */
[-CC-:B--2---:R-:W-:Y:S01]  /*08f0*/  FFMA R4, R4, R8.reuse, R12.reuse ;  /* 0x0000000804047223 */ /* 0x184fe2000000000c */
[-CC-:B------:R-:W-:Y:S01]  /*0900*/  FFMA R25, R25, R8.reuse, R12.reuse ;  /* 0x0000000819197223 */ /* 0x180fe2000000000c */
[-CC-:B------:R-:W-:Y:S01]  /*0910*/  FFMA R28, R28, R8.reuse, R12.reuse ;  /* 0x000000081c1c7223 */ /* 0x180fe2000000000c */
[----:B------:R-:W-:Y:S02]  /*0920*/  FFMA R16, R16, R8, R12 ;  /* 0x0000000810107223 */ /* 0x000fe4000000000c */
[----:B------:R-:W1:Y:S01]  /*0930*/  S2R R8, SR_TID.X ;  /* 0x0000000000087919 */ /* 0x000e620000002100 */
[-CC-:B------:R-:W-:Y:S01]  /*0940*/  FFMA R5, R5, R9.reuse, R13.reuse ;  /* 0x0000000905057223 */ /* 0x180fe2000000000d */
[-CC-:B------:R-:W-:Y:S01]  /*0950*/  FFMA R20, R20, R9.reuse, R13.reuse ;  /* 0x0000000914147223 */ /* 0x180fe2000000000d */
[-CC-:B------:R-:W-:Y:S01]  /*0960*/  FFMA R27, R27, R9.reuse, R13.reuse ;  /* 0x000000091b1b7223 */ /* 0x180fe2000000000d */
[----:B------:R-:W-:Y:S01]  /*0970*/  FFMA R17, R17, R9, R13 ;  /* 0x0000000911117223 */ /* 0x000fe2000000000d */
[-CC-:B------:R-:W-:Y:S01]  /*0980*/  FFMA R6, R6, R10.reuse, R14.reuse ;  /* 0x0000000a06067223 */ /* 0x180fe2000000000e */
[-CC-:B------:R-:W-:Y:S01]  /*0990*/  FFMA R21, R21, R10.reuse, R14.reuse ;  /* 0x0000000a15157223 */ /* 0x180fe2000000000e */
[-CC-:B------:R-:W-:Y:S01]  /*09a0*/  FFMA R26, R26, R10.reuse, R14.reuse ;  /* 0x0000000a1a1a7223 */ /* 0x180fe2000000000e */
[----:B------:R-:W-:Y:S01]  /*09b0*/  FFMA R18, R18, R10, R14 ;  /* 0x0000000a12127223 */ /* 0x000fe2000000000e */
[-CC-:B------:R-:W-:Y:S01]  /*09c0*/  FFMA R22, R22, R11.reuse, R15.reuse ;  /* 0x0000000b16167223 */ /* 0x180fe2000000000f */
[-CC-:B------:R-:W-:Y:S01]  /*09d0*/  FFMA R19, R19, R11.reuse, R15.reuse ;  /* 0x0000000b13137223 */ /* 0x180fe2000000000f */
[-CC-:B------:R-:W-:Y:S01]  /*09e0*/  FFMA R23, R23, R11.reuse, R15.reuse ;  /* 0x0000000b17177223 */ /* 0x180fe2000000000f */
[----:B------:R-:W-:-:S02]  /*09f0*/  FFMA R7, R7, R11, R15 ;  /* 0x0000000b07077223 */ /* 0x000fc4000000000f */
[----:B------:R-:W-:Y:S02]  /*0a00*/  FSETP.GEU.AND P0, PT, R22, RZ, PT ;  /* 0x000000ff1600720b */ /* 0x000fe40003f0e000 */
[----:B-1----:R-:W-:Y:S02]  /*0a10*/  SHF.L.U32 R9, R8, 0x8, RZ ;  /* 0x0000000808097819 */ /* 0x002fe400000006ff */
[----:B------:R-:W-:Y:S02]  /*0a20*/  SHF.R.U32.HI R10, RZ, 0x4, R8 ;  /* 0x00000004ff0a7819 */ /* 0x000fe40000011608 */
[----:B------:R-:W-:Y:S02]  /*0a30*/  LOP3.LUT R9, R9, 0xf00, RZ, 0xc0, !PT ;  /* 0x00000f0009097812 */ /* 0x000fe400078ec0ff */
[----:B------:R-:W-:Y:S02]  /*0a40*/  SGXT.U32 R10, R10, 0x4 ;  /* 0x000000040a0a781a */ /* 0x000fe40000000000 */
[----:B------:R-:W-:-:S02]  /*0a50*/  LOP3.LUT R12, R9, 0x40, RZ, 0xfc, !PT ;  /* 0x00000040090c7812 */ /* 0x000fc400078efcff */
[C---:B------:R-:W-:Y:S02]  /*0a60*/  LOP3.LUT R13, R9.reuse, 0x80, RZ, 0xfc, !PT ;  /* 0x00000080090d7812 */ /* 0x040fe400078efcff */
[C---:B------:R-:W-:Y:S02]  /*0a70*/  LOP3.LUT R10, R9.reuse, R10, RZ, 0xfc, !PT ;  /* 0x0000000a090a7212 */ /* 0x040fe400078efcff */
[C---:B------:R-:W-:Y:S02]  /*0a80*/  LOP3.LUT R14, R9.reuse, 0xc0, RZ, 0xfc, !PT ;  /* 0x000000c0090e7812 */ /* 0x040fe400078efcff */
[----:B------:R-:W-:Y:S02]  /*0a90*/  LEA.HI R11, R9, UR4, RZ, 0x1c ;  /* 0x00000004090b7c11 */ /* 0x000fe4000f8fe0ff */
[----:B------:R-:W-:Y:S02]  /*0aa0*/  LEA.HI R9, R12, UR4, RZ, 0x1c ;  /* 0x000000040c097c11 */ /* 0x000fe4000f8fe0ff */
[----:B------:R-:W-:-:S03]  /*0ab0*/  LEA.HI R13, R13, UR4, RZ, 0x1c ;  /* 0x000000040d0d7c11 */ /* 0x000fc6000f8fe0ff */
[----:B------:R-:W-:Y:S01]  /*0ac0*/  IMAD R12, R10, 0x4, R9 ;  /* 0x000000040a0c7824 */ /* 0x000fe200078e0209 */
[----:B------:R-:W-:Y:S01]  /*0ad0*/  FSETP.GEU.AND P1, PT, R6, RZ, PT ;  /* 0x000000ff0600720b */ /* 0x000fe20003f2e000 */
[----:B------:R-:W-:Y:S01]  /*0ae0*/  IMAD R9, R10, 0x4, R13 ;  /* 0x000000040a097824 */ /* 0x000fe200078e020d */
[----:B------:R-:W-:Y:S02]  /*0af0*/  FSEL R13, R22, RZ, P0 ;  /* 0x000000ff160d7208 */ /* 0x000fe40000000000 */
[----:B------:R-:W-:Y:S02]  /*0b00*/  FSETP.GEU.AND P0, PT, R25, RZ, PT ;  /* 0x000000ff1900720b */ /* 0x000fe40003f0e000 */
[----:B------:R-:W-:Y:S02]  /*0b10*/  FSETP.GEU.AND P3, PT, R4, RZ, PT ;  /* 0x000000ff0400720b */ /* 0x000fe40003f6e000 */
[----:B------:R-:W-:Y:S02]  /*0b20*/  LEA.HI R15, R14, UR4, RZ, 0x1c ;  /* 0x000000040e0f7c11 */ /* 0x000fe4000f8fe0ff */
[----:B------:R-:W-:-:S02]  /*0b30*/  FSETP.GEU.AND P2, PT, R5, RZ, PT ;  /* 0x000000ff0500720b */ /* 0x000fc40003f4e000 */
[----:B------:R-:W-:Y:S02]  /*0b40*/  FSEL R6, R6, RZ, P1 ;  /* 0x000000ff06067208 */ /* 0x000fe40000800000 */
[----:B------:R-:W-:Y:S02]  /*0b50*/  FSETP.GEU.AND P1, PT, R19, RZ, PT ;  /* 0x000000ff1300720b */ /* 0x000fe40003f2e000 */
[----:B------:R-:W-:Y:S01]  /*0b60*/  FSEL R14, R25, RZ, P0 ;  /* 0x000000ff190e7208 */ /* 0x000fe20000000000 */
[----:B------:R-:W-:Y:S01]  /*0b70*/  IMAD R11, R10, 0x4, R11 ;  /* 0x000000040a0b7824 */ /* 0x000fe200078e020b */
[----:B------:R-:W-:Y:S02]  /*0b80*/  FSETP.GEU.AND P0, PT, R28, RZ, PT ;  /* 0x000000ff1c00720b */ /* 0x000fe40003f0e000 */
[----:B------:R-:W-:Y:S02]  /*0b90*/  FSEL R4, R4, RZ, P3 ;  /* 0x000000ff04047208 */ /* 0x000fe40001800000 */
[----:B------:R-:W-:-:S02]  /*0ba0*/  FSEL R5, R5, RZ, P2 ;  /* 0x000000ff05057208 */ /* 0x000fc40001000000 */
[----:B------:R-:W-:Y:S02]  /*0bb0*/  FSETP.GEU.AND P3, PT, R20, RZ, PT ;  /* 0x000000ff1400720b */ /* 0x000fe40003f6e000 */
[----:B------:R-:W-:Y:S02]  /*0bc0*/  FSETP.GEU.AND P2, PT, R21, RZ, PT ;  /* 0x000000ff1500720b */ /* 0x000fe40003f4e000 */
[----:B------:R-:W-:Y:S02]  /*0bd0*/  FSEL R19, R19, RZ, P1 ;  /* 0x000000ff13137208 */ /* 0x000fe40000800000 */
[----:B------:R-:W-:Y:S02]  /*0be0*/  LEA R10, R10, R15, 0x2 ;  /* 0x0000000f0a0a7211 */ /* 0x000fe400078e10ff */
[----:B------:R-:W-:Y:S02]  /*0bf0*/  FSEL R28, R28, RZ, P0 ;  /* 0x000000ff1c1c7208 */ /* 0x000fe40000000000 */
[----:B------:R-:W-:Y:S01]  /*0c00*/  FSETP.GEU.AND P1, PT, R27, RZ, PT ;  /* 0x000000ff1b00720b */ /* 0x000fe20003f2e000 */
[----:B------:R1:W-:Y:S01]  /*0c10*/  STS [R11], R4 ;  /* 0x000000040b007388 */ /* 0x0003e20000000800 */
[----:B------:R-:W-:-:S02]  /*0c20*/  FSETP.GEU.AND P0, PT, R26, RZ, PT ;  /* 0x000000ff1a00720b */ /* 0x000fc40003f0e000 */
[----:B------:R-:W-:Y:S01]  /*0c30*/  FSEL R15, R20, RZ, P3 ;  /* 0x000000ff140f7208 */ /* 0x000fe20001800000 */
[----:B------:R-:W-:Y:S01]  /*0c40*/  STS [R12+0x100], R5 ;  /* 0x000100050c007388 */ /* 0x000fe20000000800 */
[----:B------:R-:W-:Y:S02]  /*0c50*/  FSEL R27, R27, RZ, P1 ;  /* 0x000000ff1b1b7208 */ /* 0x000fe40000800000 */
[----:B------:R-:W-:Y:S01]  /*0c60*/  FSETP.GEU.AND P1, PT, R16, RZ, PT ;  /* 0x000000ff1000720b */ /* 0x000fe20003f2e000 */
[----:B------:R-:W-:Y:S01]  /*0c70*/  STS [R9+0x200], R6 ;  /* 0x0002000609007388 */ /* 0x000fe20000000800 */
[----:B-1----:R-:W-:-:S03]  /*0c80*/  FSEL R4, R21, RZ, P2 ;  /* 0x000000ff15047208 */ /* 0x002fc60001000000 */
[----:B------:R-:W-:Y:S01]  /*0c90*/  STS [R10+0x300], R13 ;  /* 0x0003000d0a007388 */ /* 0x000fe20000000800 */
[----:B------:R-:W-:Y:S02]  /*0ca0*/  FSEL R26, R26, RZ, P0 ;  /* 0x000000ff1a1a7208 */ /* 0x000fe40000000000 */
[----:B------:R-:W-:Y:S01]  /*0cb0*/  FSETP.GEU.AND P0, PT, R17, RZ, PT ;  /* 0x000000ff1100720b */ /* 0x000fe20003f0e000 */
[----:B------:R-:W-:Y:S01]  /*0cc0*/  STS [R11+0x40], R14 ;  /* 0x0000400e0b007388 */ /* 0x000fe20000000800 */
[----:B------:R-:W-:-:S03]  /*0cd0*/  FSETP.GEU.AND P2, PT, R23, RZ, PT ;  /* 0x000000ff1700720b */ /* 0x000fc60003f4e000 */
[----:B------:R-:W-:Y:S01]  /*0ce0*/  STS [R12+0x140], R15 ;  /* 0x0001400f0c007388 */ /* 0x000fe20000000800 */
[----:B------:R-:W-:-:S03]  /*0cf0*/  FSEL R17, R17, RZ, P0 ;  /* 0x000000ff11117208 */ /* 0x000fc60000000000 */
[----:B------:R1:W-:Y:S01]  /*0d00*/  STS [R9+0x240], R4 ;  /* 0x0002400409007388 */ /* 0x0003e20000000800 */
[----:B------:R-:W-:Y:S02]  /*0d10*/  FSEL R23, R23, RZ, P2 ;  /* 0x000000ff17177208 */ /* 0x000fe40001000000 */
[C---:B------:R-:W-:Y:S01]  /*0d20*/  FSETP.GEU.AND P0, PT, R7.reuse, RZ, PT ;  /* 0x000000ff0700720b */ /* 0x040fe20003f0e000 */
[----:B------:R-:W-:Y:S01]  /*0d30*/  STS [R10+0x340], R19 ;  /* 0x000340130a007388 */ /* 0x000fe20000000800 */
[----:B-1----:R-:W-:Y:S02]  /*0d40*/  FSEL R4, R16, RZ, P1 ;  /* 0x000000ff10047208 */ /* 0x002fe40000800000 */
[----:B------:R-:W-:Y:S01]  /*0d50*/  FSETP.GEU.AND P1, PT, R18, RZ, PT ;  /* 0x000000ff1200720b */ /* 0x000fe20003f2e000 */
[----:B------:R-:W-:Y:S01]  /*0d60*/  STS [R11+0x80], R28 ;  /* 0x0000801c0b007388 */ /* 0x000fe20000000800 */
[----:B------:R-:W-:Y:S01]  /*0d70*/  IMAD.SHL.U32 R16, R8, 0x4, RZ ;  /* 0x0000000408107824 */ /* 0x000fe200078e00ff */
[----:B------:R-:W-:-:S02]  /*0d80*/  FSEL R7, R7, RZ, P0 ;  /* 0x000000ff07077208 */ /* 0x000fc40000000000 */
[----:B------:R-:W-:Y:S01]  /*0d90*/  STS [R12+0x180], R27 ;  /* 0x0001801b0c007388 */ /* 0x000fe20000000800 */
[----:B------:R-:W-:-:S03]  /*0da0*/  FSEL R18, R18, RZ, P1 ;  /* 0x000000ff12127208 */ /* 0x000fc60000800000 */
[----:B------:R-:W-:Y:S04]  /*0db0*/  STS [R9+0x280], R26 ;  /* 0x0002801a09007388 */ /* 0x000fe80000000800 */
[----:B------:R-:W-:Y:S01]  /*0dc0*/  STS [R10+0x380], R23 ;  /* 0x000380170a007388 */ /* 0x000fe20000000800 */
[----:B------:R-:W-:-:S03]  /*0dd0*/  LOP3.LUT R16, R16, 0x3fc, RZ, 0xc0, !PT ;  /* 0x000003fc10107812 */ /* 0x000fc600078ec0ff */
[----:B------:R1:W-:Y:S04]  /*0de0*/  STS [R11+0xc0], R4 ;  /* 0x0000c0040b007388 */ /* 0x0003e80000000800 */
[----:B------:R-:W-:Y:S04]  /*0df0*/  STS [R12+0x1c0], R17 ;  /* 0x0001c0110c007388 */ /* 0x000fe80000000800 */
[----:B------:R2:W-:Y:S04]  /*0e00*/  STS [R9+0x2c0], R18 ;  /* 0x0002c01209007388 */ /* 0x0005e80000000800 */
[----:B------:R-:W-:Y:S01]  /*0e10*/  STS [R10+0x3c0], R7 ;  /* 0x0003c0070a007388 */ /* 0x000fe20000000800 */
[----:B------:R-:W-:-:S02]  /*0e20*/  LOP3.LUT R5, R16, 0x400, RZ, 0xfc, !PT ;  /* 0x0000040010057812 */ /* 0x000fc400078efcff */
[----:B------:R-:W-:Y:S02]  /*0e30*/  LOP3.LUT R6, R16, 0x800, RZ, 0xfc, !PT ;  /* 0x0000080010067812 */ /* 0x000fe400078efcff */
[----:B------:R-:W-:Y:S02]  /*0e40*/  SHF.R.U32.HI R8, RZ, 0x2, R8 ;  /* 0x00000002ff087819 */ /* 0x000fe40000011608 */
[----:B-1----:R-:W-:Y:S02]  /*0e50*/  SHF.R.U32.HI R4, RZ, 0x4, R5 ;  /* 0x00000004ff047819 */ /* 0x002fe40000011605 */
[----:B------:R-:W-:Y:S02]  /*0e60*/  SHF.R.U32.HI R6, RZ, 0x4, R6 ;  /* 0x00000004ff067819 */ /* 0x000fe40000011606 */
[----:B------:R-:W-:Y:S02]  /*0e70*/  LOP3.LUT R8, R8, 0x3c, RZ, 0xc0, !PT ;  /* 0x0000003c08087812 */ /* 0x000fe400078ec0ff */
[----:B------:R-:W-:-:S02]  /*0e80*/  LOP3.LUT R4, R4, 0x7c, RZ, 0xc0, !PT ;  /* 0x0000007c04047812 */ /* 0x000fc400078ec0ff */
[----:B------:R-:W-:Y:S01]  /*0e90*/  LOP3.LUT R6, R6, 0xbc, RZ, 0xc0, !PT ;  /* 0x000000bc06067812 */ /* 0x000fe200078ec0ff */
[----:B------:R-:W-:Y:S02]  /*0ea0*/  VIADD R5, R8, UR4 ;  /* 0x0000000408057c36 */ /* 0x000fe40008000000 */
[----:B------:R-:W-:Y:S01]  /*0eb0*/  VIADD R11, R4, UR4 ;  /* 0x00000004040b7c36 */ /* 0x000fe20008000000 */
[----:B--2---:R-:W-:Y:S01]  /*0ec0*/  IADD3 R9, R6, UR4, RZ ;  /* 0x0000000406097c10 */ /* 0x004fe2000fffe0ff */
[C---:B------:R-:W-:Y:S01]  /*0ed0*/  IMAD R17, R16.reuse, 0x4, R5 ;  /* 0x0000000410117824 */ /* 0x040fe200078e0205 */
[----:B------:R-:W-:Y:S01]  /*0ee0*/  BAR.SYNC.DEFER_BLOCKING 0x0 ;  /* 0x0000000000007b1d */ /* 0x000fe20000010000 */
[C---:B------:R-:W-:Y:S02]  /*0ef0*/  IMAD R25, R16.reuse, 0x4, R11 ;  /* 0x0000000410197824 */ /* 0x040fe400078e020b */
[----:B------:R-:W-:Y:S01]  /*0f00*/  IMAD R27, R16, 0x4, R9 ;  /* 0x00000004101b7824 */ /* 0x000fe200078e0209 */
[----:B------:R-:W-:-:S02]  /*0f10*/  LOP3.LUT R19, R3, 0x20, R2, 0xfe, !PT ;  /* 0x0000002003137812 */ /* 0x000fc400078efe02 */
[----:B------:R-:W-:Y:S02]  /*0f20*/  LOP3.LUT R18, R3, R2, RZ, 0xfc, !PT ;  /* 0x0000000203127212 */ /* 0x000fe400078efcff */
[----:B------:R-:W-:Y:S01]  /*0f30*/  LOP3.LUT R20, R3, 0x10, R2, 0xfe, !PT ;  /* 0x0000001003147812 */ /* 0x000fe200078efe02 */
[----:B------:R-:W-:-:S04]  /*0f40*/  IMAD.HI R22, R19, 0x2aaaaaab, RZ ;  /* 0x2aaaaaab13167827 */ /* 0x000fc800078e02ff */
[----:B------:R-:W-:Y:S01]  /*0f50*/  IMAD.HI R21, R18, 0x2aaaaaab, RZ ;  /* 0x2aaaaaab12157827 */ /* 0x000fe200078e02ff */
[----:B------:R-:W-:Y:S01]  /*0f60*/  SHF.R.U32.HI R23, RZ, 0x1f, R22 ;  /* 0x0000001fff177819 */ /* 0x000fe20000011616 */
[----:B------:R-:W-:Y:S04]  /*0f70*/  LDS R4, [R17] ;  /* 0x0000000011047984 */ /* 0x000fe80000000800 */
[----:B------:R-:W-:Y:S04]  /*0f80*/  LDS R5, [R17+0x4] ;  /* 0x0000040011057984 */ /* 0x000fe80000000800 */
[----:B------:R-:W-:Y:S04]  /*0f90*/  LDS R6, [R17+0x8] ;  /* 0x0000080011067984 */ /* 0x000fe80000000800 */
[----:B------:R1:W2:Y:S04]  /*0fa0*/  LDS R7, [R17+0xc] ;  /* 0x00000c0011077984 */ /* 0x0002a80000000800 */
[----:B------:R-:W-:Y:S04]  /*0fb0*/  LDS R8, [R25+0x1000] ;  /* 0x0010000019087984 */ /* 0x000fe80000000800 */
[----:B------:R-:W-:Y:S04]  /*0fc0*/  LDS R9, [R25+0x1004] ;  /* 0x0010040019097984 */ /* 0x000fe80000000800 */
[----:B------:R-:W-:Y:S04]  /*0fd0*/  LDS R10, [R25+0x1008] ;  /* 0x00100800190a7984 */ /* 0x000fe80000000800 */
[----:B------:R-:W3:Y:S04]  /*0fe0*/  LDS R11, [R25+0x100c] ;  /* 0x00100c00190b7984 */ /* 0x000ee80000000800 */
[----:B------:R-:W-:Y:S04]  /*0ff0*/  LDS R12, [R27+0x2000] ;  /* 0x002000001b0c7984 */ /* 0x000fe80000000800 */
[----:B------:R-:W-:Y:S04]  /*1000*/  LDS R13, [R27+0x2004] ;  /* 0x002004001b0d7984 */ /* 0x000fe80000000800 */
[----:B------:R-:W-:Y:S04]  /*1010*/  LDS R14, [R27+0x2008] ;  /* 0x002008001b0e7984 */ /* 0x000fe80000000800 */
[----:B------:R4:W5:Y:S01]  /*1020*/  LDS R15, [R27+0x200c] ;  /* 0x00200c001b0f7984 */ /* 0x0009620000000800 */
[----:B------:R-:W-:Y:S01]  /*1030*/  IMAD.HI R24, R20, 0x2aaaaaab, RZ ;  /* 0x2aaaaaab14187827 */ /* 0x000fe200078e02ff */
[----:B-1----:R-:W-:-:S02]  /*1040*/  LOP3.LUT R17, R3, 0x30, R2, 0xfe, !PT ;  /* 0x0000003003117812 */ /* 0x002fc400078efe02 */
[----:B------:R-:W1:Y:S01]  /*1050*/  LDC.64 R2, c[0x0][0x238] ;  /* 0x00008e00ff027b82 */ /* 0x000e620000000a00 */
[----:B------:R-:W-:Y:S02]  /*1060*/  LEA.HI.SX32 R22, R22, R23, 0x1a ;  /* 0x0000001716167211 */ /* 0x000fe400078fd2ff */
[----:B------:R-:W-:Y:S02]  /*1070*/  SHF.R.U32.HI R26, RZ, 0x1f, R21 ;  /* 0x0000001fff1a7819 */ /* 0x000fe40000011615 */
[----:B------:R-:W-:Y:S02]  /*1080*/  SHF.R.U32.HI R23, RZ, 0x1f, R24 ;  /* 0x0000001fff177819 */ /* 0x000fe40000011618 */
[----:B------:R-:W-:Y:S02]  /*1090*/  ISETP.GE.AND P0, PT, R0, 0x384, PT ;  /* 0x000003840000780c */ /* 0x000fe40003f06270 */
[----:B------:R-:W-:Y:S02]  /*10a0*/  LEA.HI.SX32 R21, R21, R26, 0x1a ;  /* 0x0000001a15157211 */ /* 0x000fe400078fd2ff */
[----:B------:R-:W-:-:S02]  /*10b0*/  LEA.HI.SX32 R23, R24, R23, 0x1a ;  /* 0x0000001718177211 */ /* 0x000fc400078fd2ff */
[----:B------:R-:W-:Y:S01]  /*10c0*/  ISETP.LT.AND P1, PT, R19, 0x600, !P0 ;  /* 0x000006001300780c */ /* 0x000fe20004721270 */
[----:B------:R-:W-:Y:S02]  /*10d0*/  IMAD R19, R22, -0x180, R19 ;  /* 0xfffffe8016137824 */ /* 0x000fe400078e0213 */
[----:B----4-:R-:W-:Y:S02]  /*10e0*/  IMAD R27, R21, -0x180, R18 ;  /* 0xfffffe80151b7824 */ /* 0x010fe400078e0212 */
[----:B------:R-:W-:Y:S01]  /*10f0*/  IMAD R25, R23, -0x180, R20 ;  /* 0xfffffe8017197824 */ /* 0x000fe200078e0214 */
[----:B------:R-:W-:Y:S01]  /*1100*/  ISETP.LT.AND P3, PT, R18, 0x600, !P0 ;  /* 0x000006001200780c */ /* 0x000fe20004761270 */
[--C-:B------:R-:W-:Y:S01]  /*1110*/  IMAD R19, R19, 0x384, R0.reuse ;  /* 0x0000038413137824 */ /* 0x100fe200078e0200 */
[----:B------:R-:W-:Y:S01]  /*1120*/  ISETP.LT.AND P2, PT, R20, 0x600, !P0 ;  /* 0x000006001400780c */ /* 0x000fe20004741270 */
[--C-:B------:R-:W-:Y:S01]  /*1130*/  IMAD R18, R27, 0x384, R0.reuse ;  /* 0x000003841b127824 */ /* 0x100fe200078e0200 */
[----:B------:R-:W-:Y:S01]  /*1140*/  LOP3.LUT R24, R16, 0xc00, RZ, 0xfc, !PT ;  /* 0x00000c0010187812 */ /* 0x000fe200078efcff */
[----:B------:R-:W-:Y:S01]  /*1150*/  IMAD R20, R25, 0x384, R0 ;  /* 0x0000038419147824 */ /* 0x000fe200078e0200 */
[----:B------:R-:W-:Y:S01]  /*1160*/  ISETP.LT.AND P0, PT, R17, 0x600, !P0 ;  /* 0x000006001100780c */ /* 0x000fe20004701270 */
[----:B------:R-:W-:Y:S01]  /*1170*/  IMAD R25, R22, 0xef100, R19 ;  /* 0x000ef10016197824 */ /* 0x000fe200078e0213 */
[----:B------:R-:W-:Y:S01]  /*1180*/  SHF.R.U32.HI R24, RZ, 0x4, R24 ;  /* 0x00000004ff187819 */ /* 0x000fe20000011618 */
[----:B------:R-:W-:-:S02]  /*1190*/  IMAD R19, R21, 0xef100, R18 ;  /* 0x000ef10015137824 */ /* 0x000fc400078e0212 */
[----:B------:R-:W-:Y:S01]  /*11a0*/  IMAD R21, R23, 0xef100, R20 ;  /* 0x000ef10017157824 */ /* 0x000fe200078e0214 */
[----:B------:R-:W-:Y:S01]  /*11b0*/  LOP3.LUT R24, R24, 0xfc, RZ, 0xc0, !PT ;  /* 0x000000fc18187812 */ /* 0x000fe200078ec0ff */
[----:B-1----:R-:W-:-:S04]  /*11c0*/  IMAD.WIDE R18, R19, 0x4, R2 ;  /* 0x0000000413127825 */ /* 0x002fc800078e0202 */
[----:B------:R-:W-:Y:S01]  /*11d0*/  IMAD.WIDE R20, R21, 0x4, R2 ;  /* 0x0000000415147825 */ /* 0x000fe200078e0202 */
[----:B------:R-:W-:-:S03]  /*11e0*/  IADD3 R27, R24, UR4, RZ ;  /* 0x00000004181b7c10 */ /* 0x000fc6000fffe0ff */
[----:B------:R-:W-:Y:S01]  /*11f0*/  IMAD.WIDE R22, R25, 0x4, R2 ;  /* 0x0000000419167825 */ /* 0x000fe200078e0202 */
[----:B--2---:R1:W-:Y:S04]  /*1200*/  @P3 STG.E.128 desc[UR6][R18.64], R4 ;  /* 0x0000000412003986 */ /* 0x0043e8000c101d06 */
[----:B---3--:R1:W-:Y:S01]  /*1210*/  @P2 STG.E.128 desc[UR6][R20.64], R8 ;  /* 0x0000000814002986 */ /* 0x0083e2000c101d06 */
[----:B------:R-:W-:-:S03]  /*1220*/  IMAD R27, R16, 0x4, R27 ;  /* 0x00000004101b7824 */ /* 0x000fc600078e021b */
[----:B-----5:R1:W-:Y:S01]  /*1230*/  @P1 STG.E.128 desc[UR6][R22.64], R12 ;  /* 0x0000000c16001986 */ /* 0x0203e2000c101d06 */
[----:B------:R-:W-:Y:S05]  /*1240*/  @!P0 EXIT ;  /* 0x000000000000894d */ /* 0x000fea0003800000 */
[----:B-1----:R-:W-:Y:S01]  /*1250*/  LDS R4, [R27+0x3000] ;  /* 0x003000001b047984 */ /* 0x002fe20000000800 */
[----:B------:R-:W-:-:S03]  /*1260*/  IMAD.HI R8, R17, 0x2aaaaaab, RZ ;  /* 0x2aaaaaab11087827 */ /* 0x000fc600078e02ff */
[----:B------:R-:W-:Y:S02]  /*1270*/  LDS R5, [R27+0x3004] ;  /* 0x003004001b057984 */ /* 0x000fe40000000800 */
[----:B------:R-:W-:Y:S02]  /*1280*/  SHF.R.U32.HI R9, RZ, 0x1f, R8 ;  /* 0x0000001fff097819 */ /* 0x000fe40000011608 */
[----:B------:R-:W-:Y:S02]  /*1290*/  LDS R6, [R27+0x3008] ;  /* 0x003008001b067984 */ /* 0x000fe40000000800 */
[----:B------:R-:W-:Y:S02]  /*12a0*/  LEA.HI.SX32 R8, R8, R9, 0x1a ;  /* 0x0000000908087211 */ /* 0x000fe400078fd2ff */
[----:B------:R-:W0:Y:S03]  /*12b0*/  LDS R7, [R27+0x300c] ;  /* 0x00300c001b077984 */ /* 0x000e260000000800 */
[----:B------:R-:W-:-:S04]  /*12c0*/  IMAD R17, R8, -0x180, R17 ;  /* 0xfffffe8008117824 */ /* 0x000fc800078e0211 */
[----:B------:R-:W-:-:S04]  /*12d0*/  IMAD R17, R17, 0x384, R0 ;  /* 0x0000038411117824 */ /* 0x000fc800078e0200 */
[----:B------:R-:W-:-:S04]  /*12e0*/  IMAD R17, R8, 0xef100, R17 ;  /* 0x000ef10008117824 */ /* 0x000fc800078e0211 */
[----:B------:R-:W-:-:S05]  /*12f0*/  IMAD.WIDE R2, R17, 0x4, R2 ;  /* 0x0000000411027825 */ /* 0x000fca00078e0202 */
[----:B0-----:R-:W-:Y:S01]  /*1300*/  STG.E.128 desc[UR6][R2.64], R4 ;  /* 0x0000000402007986 */ /* 0x001fe2000c101d06 */
[----:B------:R-:W-:Y:S05]  /*1310*/  EXIT ;  /* 0x000000000000794d */ /* 0x000fea0003800000 */
.L_x_0:
[----:B------:R-:W-:-:S00]  /*1320*/  BRA `(.L_x_0) ;  /* 0xfffffffc00fc7947 */ /* 0x000fc0000383ffff */
[----:B------:R-:W-:-:S00]  /*1330*/  NOP ;  /* 0x0000000000007918 */ /* 0x000fc00000000000 */
        /* <DEDUP_REMOVED lines=12> */
.L_x_1:


//--------------------- .nv.global.init           --------------------------
	.section	.nv.global.init,"aw",@progbits
.nv.global.init:
	.type		_$_str,@object
	.size		_$_str,(_$_str_$_2 - _$_str)
_$_str:
        /*0000*/ 	.byte	0x5f, 0x5f, 0x43, 0x55, 0x44, 0x41, 0x5f, 0x46, 0x54, 0x5a, 0x00
	.type		_$_str_$_2,@object
	.size		_$_str_$_2,(.L_1 - _$_str_$_2)
_$_str_$_2:
        /*000b*/ 	.byte	0x5f, 0x5f, 0x43, 0x55, 0x44, 0x41, 0x5f, 0x50, 0x52, 0x45, 0x43, 0x5f, 0x53, 0x51, 0x52, 0x54
        /*001b*/ 	.byte	0x00
.L_1:


//--------------------- .nv.shared.triton_poi_fused__native_batch_norm_legit_no_training_relu_36 --------------------------
	.section	.nv.shared.triton_poi_fused__native_batch_norm_legit_no_training_relu_36,"aw",@nobits
	.sectionflags	@""
	.align	16
	.zero		1024


//--------------------- .nv.constant0.triton_poi_fused__native_batch_norm_legit_no_training_relu_36 --------------------------
	.section	.nv.constant0.triton_poi_fused__native_batch_norm_legit_no_training_relu_36,"a",@progbits
	.sectionflags	@""
	.align	4
.nv.constant0.triton_poi_fused__native_batch_norm_legit_no_training_relu_36:
	.zero		584
